//
// Generated by NVIDIA NVVM Compiler
//
// Compiler Build ID: CL-36424714
// Cuda compilation tools, release 13.0, V13.0.88
// Based on NVVM 20.0.0
//

.version 9.0
.target sm_100
.address_size 64

	// .globl	_Z10prefix_sumPiS_ii
// _ZZ10prefix_sumPiS_iiE4tile has been demoted

.visible .entry _Z10prefix_sumPiS_ii(
	.param .u64 .ptr .align 1 _Z10prefix_sumPiS_ii_param_0,
	.param .u64 .ptr .align 1 _Z10prefix_sumPiS_ii_param_1,
	.param .u32 _Z10prefix_sumPiS_ii_param_2,
	.param .u32 _Z10prefix_sumPiS_ii_param_3
)
{
	.reg .pred 	%p<54>;
	.reg .b32 	%r<112>;
	.reg .b64 	%rd<9>;
	// demoted variable
	.shared .align 4 .b8 _ZZ10prefix_sumPiS_iiE4tile[4096];
	ld.param.u64 	%rd1, [_Z10prefix_sumPiS_ii_param_0];
	ld.param.u64 	%rd2, [_Z10prefix_sumPiS_ii_param_1];
	ld.param.u32 	%r44, [_Z10prefix_sumPiS_ii_param_2];
	ld.param.u32 	%r45, [_Z10prefix_sumPiS_ii_param_3];
	mov.u32 	%r46, %ctaid.x;
	mov.u32 	%r47, %ntid.x;
	mov.u32 	%r1, %tid.x;
	mad.lo.s32 	%r2, %r46, %r47, %r1;
	setp.ge.s32 	%p1, %r2, %r44;
	shl.b32 	%r48, %r1, 2;
	mov.u32 	%r49, _ZZ10prefix_sumPiS_iiE4tile;
	add.s32 	%r3, %r49, %r48;
	@%p1 bra 	$L__BB0_2;
	cvta.to.global.u64 	%rd3, %rd1;
	mul.wide.s32 	%rd4, %r2, 4;
	add.s64 	%rd5, %rd3, %rd4;
	ld.global.u32 	%r50, [%rd5];
	st.shared.u32 	[%r3], %r50;
$L__BB0_2:
	setp.ne.s32 	%p2, %r1, 0;
	@%p2 bra 	$L__BB0_4;
	ld.shared.u32 	%r51, [_ZZ10prefix_sumPiS_iiE4tile];
	add.s32 	%r52, %r51, %r45;
	st.shared.u32 	[_ZZ10prefix_sumPiS_iiE4tile], %r52;
$L__BB0_4:
	setp.ge.s32 	%p3, %r2, %r44;
	bar.sync 	0;
	mov.b32 	%r93, 0;
	@%p3 bra 	$L__BB0_6;
	ld.shared.u32 	%r93, [%r3];
$L__BB0_6:
	setp.eq.s32 	%p4, %r1, 0;
	setp.gt.s32 	%p5, %r1, %r44;
	or.pred  	%p6, %p4, %p5;
	@%p6 bra 	$L__BB0_8;
	ld.shared.u32 	%r54, [%r3+-4];
	add.s32 	%r93, %r54, %r93;
$L__BB0_8:
	setp.ge.s32 	%p7, %r2, %r44;
	bar.sync 	0;
	@%p7 bra 	$L__BB0_10;
	st.shared.u32 	[%r3], %r93;
$L__BB0_10:
	setp.ge.s32 	%p8, %r2, %r44;
	bar.sync 	0;
	mov.b32 	%r95, 0;
	@%p8 bra 	$L__BB0_12;
	ld.shared.u32 	%r95, [%r3];
$L__BB0_12:
	setp.lt.u32 	%p9, %r1, 2;
	add.s32 	%r57, %r1, -2;
	setp.ge.s32 	%p10, %r57, %r44;
	or.pred  	%p11, %p9, %p10;
	@%p11 bra 	$L__BB0_14;
	ld.shared.u32 	%r58, [%r3+-8];
	add.s32 	%r95, %r58, %r95;
$L__BB0_14:
	setp.ge.s32 	%p12, %r2, %r44;
	bar.sync 	0;
	@%p12 bra 	$L__BB0_16;
	st.shared.u32 	[%r3], %r95;
$L__BB0_16:
	setp.ge.s32 	%p13, %r2, %r44;
	bar.sync 	0;
	mov.b32 	%r97, 0;
	@%p13 bra 	$L__BB0_18;
	ld.shared.u32 	%r97, [%r3];
$L__BB0_18:
	setp.lt.u32 	%p14, %r1, 4;
	add.s32 	%r61, %r1, -4;
	setp.ge.s32 	%p15, %r61, %r44;
	or.pred  	%p16, %p14, %p15;
	@%p16 bra 	$L__BB0_20;
	ld.shared.u32 	%r62, [%r3+-16];
	add.s32 	%r97, %r62, %r97;
$L__BB0_20:
	setp.ge.s32 	%p17, %r2, %r44;
	bar.sync 	0;
	@%p17 bra 	$L__BB0_22;
	st.shared.u32 	[%r3], %r97;
$L__BB0_22:
	setp.ge.s32 	%p18, %r2, %r44;
	bar.sync 	0;
	mov.b32 	%r99, 0;
	@%p18 bra 	$L__BB0_24;
	ld.shared.u32 	%r99, [%r3];
$L__BB0_24:
	setp.lt.u32 	%p19, %r1, 8;
	add.s32 	%r65, %r1, -8;
	setp.ge.s32 	%p20, %r65, %r44;
	or.pred  	%p21, %p19, %p20;
	@%p21 bra 	$L__BB0_26;
	ld.shared.u32 	%r66, [%r3+-32];
	add.s32 	%r99, %r66, %r99;
$L__BB0_26:
	setp.ge.s32 	%p22, %r2, %r44;
	bar.sync 	0;
	@%p22 bra 	$L__BB0_28;
	st.shared.u32 	[%r3], %r99;
$L__BB0_28:
	setp.ge.s32 	%p23, %r2, %r44;
	bar.sync 	0;
	mov.b32 	%r101, 0;
	@%p23 bra 	$L__BB0_30;
	ld.shared.u32 	%r101, [%r3];
$L__BB0_30:
	setp.lt.u32 	%p24, %r1, 16;
	add.s32 	%r69, %r1, -16;
	setp.ge.s32 	%p25, %r69, %r44;
	or.pred  	%p26, %p24, %p25;
	@%p26 bra 	$L__BB0_32;
	ld.shared.u32 	%r70, [%r3+-64];
	add.s32 	%r101, %r70, %r101;
$L__BB0_32:
	setp.ge.s32 	%p27, %r2, %r44;
	bar.sync 	0;
	@%p27 bra 	$L__BB0_34;
	st.shared.u32 	[%r3], %r101;
$L__BB0_34:
	setp.ge.s32 	%p28, %r2, %r44;
	bar.sync 	0;
	mov.b32 	%r103, 0;
	@%p28 bra 	$L__BB0_36;
	ld.shared.u32 	%r103, [%r3];
$L__BB0_36:
	setp.lt.u32 	%p29, %r1, 32;
	add.s32 	%r73, %r1, -32;
	setp.ge.s32 	%p30, %r73, %r44;
	or.pred  	%p31, %p29, %p30;
	@%p31 bra 	$L__BB0_38;
	ld.shared.u32 	%r74, [%r3+-128];
	add.s32 	%r103, %r74, %r103;
$L__BB0_38:
	setp.ge.s32 	%p32, %r2, %r44;
	bar.sync 	0;
	@%p32 bra 	$L__BB0_40;
	st.shared.u32 	[%r3], %r103;
$L__BB0_40:
	setp.ge.s32 	%p33, %r2, %r44;
	bar.sync 	0;
	mov.b32 	%r105, 0;
	@%p33 bra 	$L__BB0_42;
	ld.shared.u32 	%r105, [%r3];
$L__BB0_42:
	setp.lt.u32 	%p34, %r1, 64;
	add.s32 	%r77, %r1, -64;
	setp.ge.s32 	%p35, %r77, %r44;
	or.pred  	%p36, %p34, %p35;
	@%p36 bra 	$L__BB0_44;
	ld.shared.u32 	%r78, [%r3+-256];
	add.s32 	%r105, %r78, %r105;
$L__BB0_44:
	setp.ge.s32 	%p37, %r2, %r44;
	bar.sync 	0;
	@%p37 bra 	$L__BB0_46;
	st.shared.u32 	[%r3], %r105;
$L__BB0_46:
	setp.ge.s32 	%p38, %r2, %r44;
	bar.sync 	0;
	mov.b32 	%r107, 0;
	@%p38 bra 	$L__BB0_48;
	ld.shared.u32 	%r107, [%r3];
$L__BB0_48:
	setp.lt.u32 	%p39, %r1, 128;
	add.s32 	%r81, %r1, -128;
	setp.ge.s32 	%p40, %r81, %r44;
	or.pred  	%p41, %p39, %p40;
	@%p41 bra 	$L__BB0_50;
	ld.shared.u32 	%r82, [%r3+-512];
	add.s32 	%r107, %r82, %r107;
$L__BB0_50:
	setp.ge.s32 	%p42, %r2, %r44;
	bar.sync 	0;
	@%p42 bra 	$L__BB0_52;
	st.shared.u32 	[%r3], %r107;
$L__BB0_52:
	setp.ge.s32 	%p43, %r2, %r44;
	bar.sync 	0;
	mov.b32 	%r109, 0;
	@%p43 bra 	$L__BB0_54;
	ld.shared.u32 	%r109, [%r3];
$L__BB0_54:
	setp.lt.u32 	%p44, %r1, 256;
	add.s32 	%r85, %r1, -256;
	setp.ge.s32 	%p45, %r85, %r44;
	or.pred  	%p46, %p44, %p45;
	@%p46 bra 	$L__BB0_56;
	ld.shared.u32 	%r86, [%r3+-1024];
	add.s32 	%r109, %r86, %r109;
$L__BB0_56:
	setp.ge.s32 	%p47, %r2, %r44;
	bar.sync 	0;
	@%p47 bra 	$L__BB0_58;
	st.shared.u32 	[%r3], %r109;
$L__BB0_58:
	setp.ge.s32 	%p48, %r2, %r44;
	bar.sync 	0;
	mov.b32 	%r111, 0;
	@%p48 bra 	$L__BB0_60;
	ld.shared.u32 	%r111, [%r3];
$L__BB0_60:
	setp.lt.u32 	%p49, %r1, 512;
	add.s32 	%r89, %r1, -512;
	setp.ge.s32 	%p50, %r89, %r44;
	or.pred  	%p51, %p49, %p50;
	@%p51 bra 	$L__BB0_62;
	ld.shared.u32 	%r90, [%r3+-2048];
	add.s32 	%r111, %r90, %r111;
$L__BB0_62:
	setp.ge.s32 	%p52, %r2, %r44;
	bar.sync 	0;
	@%p52 bra 	$L__BB0_64;
	st.shared.u32 	[%r3], %r111;
$L__BB0_64:
	setp.ge.s32 	%p53, %r2, %r44;
	bar.sync 	0;
	@%p53 bra 	$L__BB0_66;
	ld.shared.u32 	%r91, [%r3];
	cvta.to.global.u64 	%rd6, %rd2;
	mul.wide.s32 	%rd7, %r2, 4;
	add.s64 	%rd8, %rd6, %rd7;
	st.global.u32 	[%rd8], %r91;
$L__BB0_66:
	ret;

}


// ===== COMPILED SASS (sm_100) =====

	.target	sm_100

	.elftype	@"ET_EXEC"


//--------------------- .note.nv.tkinfo           --------------------------
	.section	.note.nv.tkinfo,"",@"SHT_NOTE"
	.sectionflags	@"SHF_NOTE_NV_TKINFO"
	.tkinfo
        /*0018*/ 	.word	0x00000002
        /*0030*/ 	.string	""
        /*0030*/ 	.string	"ptxas"
        /*0030*/ 	.string	"Cuda compilation tools, release 13.0, V13.0.88"
        /*0030*/ 	.string	"Build cuda_13.0.r13.0/compiler.36424714_0"
        /*0030*/ 	.string	"-arch sm_100 -m 64 "



//--------------------- .note.nv.cuinfo           --------------------------
	.section	.note.nv.cuinfo,"",@"SHT_NOTE"
	.sectionflags	@"SHF_NOTE_NV_CUINFO"
        /*0018*/ 	.short	0x0002
        /*001a*/ 	.short	0x0064
        /*001c*/ 	.short	0x0082
	.zero		2


//--------------------- .nv.info                  --------------------------
	.section	.nv.info,"",@"SHT_CUDA_INFO"
	.align	4


	//----- nvinfo : EIATTR_REGCOUNT
	.align		4
        /*0000*/ 	.byte	0x04, 0x2f
        /*0002*/ 	.short	(.L_1 - .L_0)
	.align		4
.L_0:
        /*0004*/ 	.word	index@(_Z10prefix_sumPiS_ii)
        /*0008*/ 	.word	0x0000000b


	//----- nvinfo : EIATTR_FRAME_SIZE
	.align		4
.L_1:
        /*000c*/ 	.byte	0x04, 0x11
        /*000e*/ 	.short	(.L_3 - .L_2)
	.align		4
.L_2:
        /*0010*/ 	.word	index@(_Z10prefix_sumPiS_ii)
        /*0014*/ 	.word	0x00000000


	//----- nvinfo : EIATTR_MIN_STACK_SIZE
	.align		4
.L_3:
        /*0018*/ 	.byte	0x04, 0x12
        /*001a*/ 	.short	(.L_5 - .L_4)
	.align		4
.L_4:
        /*001c*/ 	.word	index@(_Z10prefix_sumPiS_ii)
        /*0020*/ 	.word	0x00000000
.L_5:


//--------------------- .nv.compat                --------------------------
	.section	.nv.compat,"",@"SHT_CUDA_COMPAT_INFO"
	.align	4
        /*0000*/ 	.byte	0x02, 0x09, 0x00, 0x00, 0x02, 0x02, 0x01, 0x00, 0x02, 0x05, 0x05, 0x00, 0x03, 0x07, 0x01, 0x01
        /*0010*/ 	.byte	0x02, 0x03, 0x00, 0x00, 0x02, 0x06, 0x01, 0x00, 0x04, 0x0b, 0x08, 0x00, 0x09, 0x00, 0x00, 0x00
        /*0020*/ 	.byte	0x00, 0x00, 0x00, 0x00


//--------------------- .nv.info._Z10prefix_sumPiS_ii --------------------------
	.section	.nv.info._Z10prefix_sumPiS_ii,"",@"SHT_CUDA_INFO"
	.sectionflags	@""
	.align	4


	//----- nvinfo : EIATTR_CUDA_API_VERSION
	.align		4
        /*0000*/ 	.byte	0x04, 0x37
        /*0002*/ 	.short	(.L_7 - .L_6)
.L_6:
        /*0004*/ 	.word	0x00000082


	//----- nvinfo : EIATTR_KPARAM_INFO
	.align		4
.L_7:
        /*0008*/ 	.byte	0x04, 0x17
        /*000a*/ 	.short	(.L_9 - .L_8)
.L_8:
        /*000c*/ 	.word	0x00000000
        /*0010*/ 	.short	0x0003
        /*0012*/ 	.short	0x0014
        /*0014*/ 	.byte	0x00, 0xf0, 0x11, 0x00


	//----- nvinfo : EIATTR_KPARAM_INFO
	.align		4
.L_9:
        /*0018*/ 	.byte	0x04, 0x17
        /*001a*/ 	.short	(.L_11 - .L_10)
.L_10:
        /*001c*/ 	.word	0x00000000
        /*0020*/ 	.short	0x0002
        /*0022*/ 	.short	0x0010
        /*0024*/ 	.byte	0x00, 0xf0, 0x11, 0x00


	//----- nvinfo : EIATTR_KPARAM_INFO
	.align		4
.L_11:
        /*0028*/ 	.byte	0x04, 0x17
        /*002a*/ 	.short	(.L_13 - .L_12)
.L_12:
        /*002c*/ 	.word	0x00000000
        /*0030*/ 	.short	0x0001
        /*0032*/ 	.short	0x0008
        /*0034*/ 	.byte	0x00, 0xf5, 0x21, 0x00


	//----- nvinfo : EIATTR_KPARAM_INFO
	.align		4
.L_13:
        /*0038*/ 	.byte	0x04, 0x17
        /*003a*/ 	.short	(.L_15 - .L_14)
.L_14:
        /*003c*/ 	.word	0x00000000
        /*0040*/ 	.short	0x0000
        /*0042*/ 	.short	0x0000
        /*0044*/ 	.byte	0x00, 0xf5, 0x21, 0x00


	//----- nvinfo : EIATTR_SPARSE_MMA_MASK
	.align		4
.L_15:
        /*0048*/ 	.byte	0x03, 0x50
        /*004a*/ 	.short	0x0000


	//----- nvinfo : EIATTR_MAXREG_COUNT
	.align		4
        /*004c*/ 	.byte	0x03, 0x1b
        /*004e*/ 	.short	0x00ff


	//----- nvinfo : EIATTR_NUM_BARRIERS
	.align		4
        /*0050*/ 	.byte	0x02, 0x4c
        /*0052*/ 	.byte	0x01
	.zero		1


	//----- nvinfo : EIATTR_MERCURY_ISA_VERSION
	.align		4
        /*0054*/ 	.byte	0x03, 0x5f
        /*0056*/ 	.short	0x0101


	//----- nvinfo : EIATTR_VRC_CTA_INIT_COUNT
	.align		4
        /*0058*/ 	.byte	0x02, 0x4a
	.zero		1
	.zero		1


	//----- nvinfo : EIATTR_EXIT_INSTR_OFFSETS
	.align		4
        /*005c*/ 	.byte	0x04, 0x1c
        /*005e*/ 	.short	(.L_17 - .L_16)


	//   ....[0]....
.L_16:
        /*0060*/ 	.word	0x00000790


	//   ....[1]....
        /*0064*/ 	.word	0x000007e0


	//----- nvinfo : EIATTR_CBANK_PARAM_SIZE
	.align		4
.L_17:
        /*0068*/ 	.byte	0x03, 0x19
        /*006a*/ 	.short	0x0018


	//----- nvinfo : EIATTR_PARAM_CBANK
	.align		4
        /*006c*/ 	.byte	0x04, 0x0a
        /*006e*/ 	.short	(.L_19 - .L_18)
	.align		4
.L_18:
        /*0070*/ 	.word	index@(.nv.constant0._Z10prefix_sumPiS_ii)
        /*0074*/ 	.short	0x0380
        /*0076*/ 	.short	0x0018


	//----- nvinfo : EIATTR_SW_WAR
	.align		4
.L_19:
        /*0078*/ 	.byte	0x04, 0x36
        /*007a*/ 	.short	(.L_21 - .L_20)
.L_20:
        /*007c*/ 	.word	0x00000008
.L_21:


//--------------------- .nv.callgraph             --------------------------
	.section	.nv.callgraph,"",@"SHT_CUDA_CALLGRAPH"
	.align	4
	.sectionentsize	8
	.align		4
        /*0000*/ 	.word	0x00000000
	.align		4
        /*0004*/ 	.word	0xffffffff
	.align		4
        /*0008*/ 	.word	0x00000000
	.align		4
        /*000c*/ 	.word	0xfffffffe
	.align		4
        /*0010*/ 	.word	0x00000000
	.align		4
        /*0014*/ 	.word	0xfffffffd
	.align		4
        /*0018*/ 	.word	0x00000000
	.align		4
        /*001c*/ 	.word	0xfffffffc


//--------------------- .text._Z10prefix_sumPiS_ii --------------------------
	.section	.text._Z10prefix_sumPiS_ii,"ax",@progbits
	.align	128
        .global         _Z10prefix_sumPiS_ii
        .type           _Z10prefix_sumPiS_ii,@function
        .size           _Z10prefix_sumPiS_ii,(.L_x_1 - _Z10prefix_sumPiS_ii)
        .other          _Z10prefix_sumPiS_ii,@"STO_CUDA_ENTRY STV_DEFAULT"
_Z10prefix_sumPiS_ii:
.text._Z10prefix_sumPiS_ii:
[----:B------:R-:W-:Y:S01]  /*0000*/  LDC R1, c[0x0][0x37c] ;  /* 0x0000df00ff017b82 */ /* 0x000fe20000000800 */
[----:B------:R-:W0:Y:S07]  /*0010*/  S2R R2, SR_TID.X ;  /* 0x0000000000027919 */ /* 0x000e2e0000002100 */
[----:B------:R-:W0:Y:S01]  /*0020*/  S2UR UR4, SR_CTAID.X ;  /* 0x00000000000479c3 */ /* 0x000e220000002500 */
[----:B------:R-:W1:Y:S01]  /*0030*/  LDCU UR8, c[0x0][0x390] ;  /* 0x00007200ff0877ac */ /* 0x000e620008000800 */
[----:B------:R-:W2:Y:S06]  /*0040*/  LDCU.64 UR6, c[0x0][0x358] ;  /* 0x00006b00ff0677ac */ /* 0x000eac0008000a00 */
[----:B------:R-:W0:Y:S02]  /*0050*/  LDC R3, c[0x0][0x360] ;  /* 0x0000d800ff037b82 */ /* 0x000e240000000800 */
[----:B0-----:R-:W-:-:S05]  /*0060*/  IMAD R0, R3, UR4, R2 ;  /* 0x0000000403007c24 */ /* 0x001fca000f8e0202 */
[----:B-1----:R-:W-:-:S13]  /*0070*/  ISETP.GE.AND P2, PT, R0, UR8, PT ;  /* 0x0000000800007c0c */ /* 0x002fda000bf46270 */
[----:B------:R-:W0:Y:S02]  /*0080*/  @!P2 LDC.64 R4, c[0x0][0x380] ;  /* 0x0000e000ff04ab82 */ /* 0x000e240000000a00 */
[----:B0-----:R-:W-:-:S06]  /*0090*/  @!P2 IMAD.WIDE R4, R0, 0x4, R4 ;  /* 0x000000040004a825 */ /* 0x001fcc00078e0204 */
[----:B--2---:R-:W2:Y:S01]  /*00a0*/  @!P2 LDG.E R4, desc[UR6][R4.64] ;  /* 0x000000060404a981 */ /* 0x004ea2000c1e1900 */
[----:B------:R-:W0:Y:S01]  /*00b0*/  S2UR UR5, SR_CgaCtaId ;  /* 0x00000000000579c3 */ /* 0x000e220000008800 */
[----:B------:R-:W-:Y:S01]  /*00c0*/  UMOV UR4, 0x400 ;  /* 0x0000040000047882 */ /* 0x000fe20000000000 */
[C---:B------:R-:W-:Y:S01]  /*00d0*/  ISETP.NE.AND P1, PT, R2.reuse, RZ, PT ;  /* 0x000000ff0200720c */ /* 0x040fe20003f25270 */
[----:B------:R-:W-:Y:S01]  /*00e0*/  IMAD.MOV.U32 R8, RZ, RZ, RZ ;  /* 0x000000ffff087224 */ /* 0x000fe200078e00ff */
[----:B------:R-:W-:-:S04]  /*00f0*/  ISETP.GT.AND P0, PT, R2, UR8, PT ;  /* 0x0000000802007c0c */ /* 0x000fc8000bf04270 */
[----:B------:R-:W-:-:S07]  /*0100*/  ISETP.EQ.OR P0, PT, R2, RZ, P0 ;  /* 0x000000ff0200720c */ /* 0x000fce0000702670 */
[----:B------:R-:W1:Y:S01]  /*0110*/  @!P1 LDC R7, c[0x0][0x394] ;  /* 0x0000e500ff079b82 */ /* 0x000e620000000800 */
[----:B0-----:R-:W-:-:S06]  /*0120*/  ULEA UR4, UR5, UR4, 0x18 ;  /* 0x0000000405047291 */ /* 0x001fcc000f8ec0ff */
[----:B------:R-:W-:-:S05]  /*0130*/  LEA R3, R2, UR4, 0x2 ;  /* 0x0000000402037c11 */ /* 0x000fca000f8e10ff */
[----:B--2---:R0:W-:Y:S04]  /*0140*/  @!P2 STS [R3], R4 ;  /* 0x000000040300a388 */ /* 0x0041e80000000800 */
[----:B------:R-:W1:Y:S01]  /*0150*/  @!P1 LDS R6, [UR4] ;  /* 0x00000004ff069984 */ /* 0x000e620008000800 */
[----:B0-----:R-:W-:Y:S02]  /*0160*/  VIADD R4, R2, 0xfffffffe ;  /* 0xfffffffe02047836 */ /* 0x001fe40000000000 */
[----:B-1----:R-:W-:Y:S02]  /*0170*/  @!P1 IMAD.IADD R6, R6, 0x1, R7 ;  /* 0x0000000106069824 */ /* 0x002fe400078e0207 */
[----:B------:R-:W-:-:S03]  /*0180*/  VIADD R7, R2, 0xfffffff8 ;  /* 0xfffffff802077836 */ /* 0x000fc60000000000 */
[----:B------:R0:W-:Y:S01]  /*0190*/  @!P1 STS [UR4], R6 ;  /* 0x00000006ff009988 */ /* 0x0001e20008000804 */
[----:B------:R-:W-:Y:S01]  /*01a0*/  BAR.SYNC.DEFER_BLOCKING 0x0 ;  /* 0x0000000000007b1d */ /* 0x000fe20000010000 */
[----:B------:R-:W-:Y:S01]  /*01b0*/  ISETP.GE.AND P1, PT, R4, UR8, PT ;  /* 0x0000000804007c0c */ /* 0x000fe2000bf26270 */
[----:B------:R-:W-:Y:S01]  /*01c0*/  IMAD.MOV.U32 R4, RZ, RZ, RZ ;  /* 0x000000ffff047224 */ /* 0x000fe200078e00ff */
[C---:B0-----:R-:W-:Y:S02]  /*01d0*/  IADD3 R6, PT, PT, R2.reuse, -0x4, RZ ;  /* 0xfffffffc02067810 */ /* 0x041fe40007ffe0ff */
[----:B------:R-:W-:Y:S01]  /*01e0*/  ISETP.LT.U32.OR P1, PT, R2, 0x2, P1 ;  /* 0x000000020200780c */ /* 0x000fe20000f21470 */
[----:B------:R-:W-:Y:S04]  /*01f0*/  @!P2 LDS R8, [R3] ;  /* 0x000000000308a984 */ /* 0x000fe80000000800 */
[----:B------:R-:W0:Y:S02]  /*0200*/  @!P0 LDS R5, [R3+-0x4] ;  /* 0xfffffc0003058984 */ /* 0x000e240000000800 */
[----:B0-----:R-:W-:Y:S01]  /*0210*/  @!P0 IMAD.IADD R8, R8, 0x1, R5 ;  /* 0x0000000108088824 */ /* 0x001fe200078e0205 */
[----:B------:R-:W-:Y:S01]  /*0220*/  BAR.SYNC.DEFER_BLOCKING 0x0 ;  /* 0x0000000000007b1d */ /* 0x000fe20000010000 */
[----:B------:R-:W-:Y:S01]  /*0230*/  ISETP.GE.AND P0, PT, R6, UR8, PT ;  /* 0x0000000806007c0c */ /* 0x000fe2000bf06270 */
[----:B------:R-:W-:-:S03]  /*0240*/  IMAD.MOV.U32 R6, RZ, RZ, RZ ;  /* 0x000000ffff067224 */ /* 0x000fc600078e00ff */
[----:B------:R-:W-:Y:S01]  /*0250*/  ISETP.LT.U32.OR P0, PT, R2, 0x4, P0 ;  /* 0x000000040200780c */ /* 0x000fe20000701470 */
[----:B------:R0:W-:Y:S02]  /*0260*/  @!P2 STS [R3], R8 ;  /* 0x000000080300a388 */ /* 0x0001e40000000800 */
[----:B------:R-:W-:Y:S01]  /*0270*/  BAR.SYNC.DEFER_BLOCKING 0x0 ;  /* 0x0000000000007b1d */ /* 0x000fe20000010000 */
[----:B0-----:R-:W-:-:S05]  /*0280*/  HFMA2 R8, -RZ, RZ, 0, 0 ;  /* 0x00000000ff087431 */ /* 0x001fca00000001ff */
[----:B------:R-:W-:Y:S04]  /*0290*/  @!P2 LDS R4, [R3] ;  /* 0x000000000304a984 */ /* 0x000fe80000000800 */
[----:B------:R-:W0:Y:S02]  /*02a0*/  @!P1 LDS R5, [R3+-0x8] ;  /* 0xfffff80003059984 */ /* 0x000e240000000800 */
[----:B0-----:R-:W-:Y:S01]  /*02b0*/  @!P1 IMAD.IADD R4, R4, 0x1, R5 ;  /* 0x0000000104049824 */ /* 0x001fe200078e0205 */
[----:B------:R-:W-:Y:S01]  /*02c0*/  BAR.SYNC.DEFER_BLOCKING 0x0 ;  /* 0x0000000000007b1d */ /* 0x000fe20000010000 */
[----:B------:R-:W-:Y:S01]  /*02d0*/  ISETP.GE.AND P1, PT, R7, UR8, PT ;  /* 0x0000000807007c0c */ /* 0x000fe2000bf26270 */
[----:B------:R-:W-:-:S03]  /*02e0*/  VIADD R7, R2, 0xffffffc0 ;  /* 0xffffffc002077836 */ /* 0x000fc60000000000 */
[C---:B------:R-:W-:Y:S01]  /*02f0*/  ISETP.LT.U32.OR P1, PT, R2.reuse, 0x8, P1 ;  /* 0x000000080200780c */ /* 0x040fe20000f21470 */
[----:B------:R0:W-:Y:S02]  /*0300*/  @!P2 STS [R3], R4 ;  /* 0x000000040300a388 */ /* 0x0001e40000000800 */
[----:B------:R-:W-:Y:S01]  /*0310*/  BAR.SYNC.DEFER_BLOCKING 0x0 ;  /* 0x0000000000007b1d */ /* 0x000fe20000010000 */
[----:B0-----:R-:W-:-:S05]  /*0320*/  VIADD R4, R2, 0xfffffff0 ;  /* 0xfffffff002047836 */ /* 0x001fca0000000000 */
[----:B------:R-:W-:Y:S04]  /*0330*/  @!P2 LDS R6, [R3] ;  /* 0x000000000306a984 */ /* 0x000fe80000000800 */
[----:B------:R-:W0:Y:S02]  /*0340*/  @!P0 LDS R5, [R3+-0x10] ;  /* 0xfffff00003058984 */ /* 0x000e240000000800 */
[----:B0-----:R-:W-:Y:S01]  /*0350*/  @!P0 IMAD.IADD R6, R6, 0x1, R5 ;  /* 0x0000000106068824 */ /* 0x001fe200078e0205 */
[----:B------:R-:W-:Y:S01]  /*0360*/  BAR.SYNC.DEFER_BLOCKING 0x0 ;  /* 0x0000000000007b1d */ /* 0x000fe20000010000 */
[----:B------:R-:W-:Y:S01]  /*0370*/  ISETP.GE.AND P0, PT, R4, UR8, PT ;  /* 0x0000000804007c0c */ /* 0x000fe2000bf06270 */
[----:B------:R-:W-:-:S03]  /*0380*/  IMAD.MOV.U32 R4, RZ, RZ, RZ ;  /* 0x000000ffff047224 */ /* 0x000fc600078e00ff */
        /* <DEDUP_REMOVED lines=13> */
[----:B0-----:R-:W-:-:S05]  /*0460*/  MOV R8, RZ ;  /* 0x000000ff00087202 */ /* 0x001fca0000000f00 */
[----:B------:R-:W-:Y:S04]  /*0470*/  @!P2 LDS R4, [R3] ;  /* 0x000000000304a984 */ /* 0x000fe80000000800 */
[----:B------:R-:W0:Y:S02]  /*0480*/  @!P0 LDS R5, [R3+-0x40] ;  /* 0xffffc00003058984 */ /* 0x000e240000000800 */
[----:B0-----:R-:W-:Y:S01]  /*0490*/  @!P0 IADD3 R4, PT, PT, R4, R5, RZ ;  /* 0x0000000504048210 */ /* 0x001fe20007ffe0ff */
        /* <DEDUP_REMOVED lines=16> */
[----:B0-----:R-:W-:-:S05]  /*05a0*/  IADD3 R6, PT, PT, R2, -0x100, RZ ;  /* 0xffffff0002067810 */ /* 0x001fca0007ffe0ff */
[----:B------:R-:W-:Y:S04]  /*05b0*/  @!P2 LDS R8, [R3] ;  /* 0x000000000308a984 */ /* 0x000fe80000000800 */
[----:B------:R-:W0:Y:S02]  /*05c0*/  @!P0 LDS R5, [R3+-0x100] ;  /* 0xffff000003058984 */ /* 0x000e240000000800 */
[----:B0-----:R-:W-:Y:S01]  /*05d0*/  @!P0 IMAD.IADD R8, R8, 0x1, R5 ;  /* 0x0000000108088824 */ /* 0x001fe200078e0205 */
[----:B------:R-:W-:Y:S01]  /*05e0*/  BAR.SYNC.DEFER_BLOCKING 0x0 ;  /* 0x0000000000007b1d */ /* 0x000fe20000010000 */
[----:B------:R-:W-:Y:S01]  /*05f0*/  ISETP.GE.AND P0, PT, R6, UR8, PT ;  /* 0x0000000806007c0c */ /* 0x000fe2000bf06270 */
[----:B------:R-:W-:-:S03]  /*0600*/  IMAD.MOV.U32 R6, RZ, RZ, RZ ;  /* 0x000000ffff067224 */ /* 0x000fc600078e00ff */
[----:B------:R-:W-:Y:S01]  /*0610*/  ISETP.LT.U32.OR P0, PT, R2, 0x100, P0 ;  /* 0x000001000200780c */ /* 0x000fe20000701470 */
[----:B------:R-:W-:Y:S02]  /*0620*/  @!P2 STS [R3], R8 ;  /* 0x000000080300a388 */ /* 0x000fe40000000800 */
[----:B------:R-:W-:Y:S06]  /*0630*/  BAR.SYNC.DEFER_BLOCKING 0x0 ;  /* 0x0000000000007b1d */ /* 0x000fec0000010000 */
[----:B------:R-:W-:Y:S04]  /*0640*/  @!P2 LDS R4, [R3] ;  /* 0x000000000304a984 */ /* 0x000fe80000000800 */
[----:B------:R-:W0:Y:S02]  /*0650*/  @!P1 LDS R5, [R3+-0x200] ;  /* 0xfffe000003059984 */ /* 0x000e240000000800 */
[----:B0-----:R-:W-:Y:S01]  /*0660*/  @!P1 IMAD.IADD R4, R4, 0x1, R5 ;  /* 0x0000000104049824 */ /* 0x001fe200078e0205 */
[----:B------:R-:W-:Y:S01]  /*0670*/  BAR.SYNC.DEFER_BLOCKING 0x0 ;  /* 0x0000000000007b1d */ /* 0x000fe20000010000 */
[----:B------:R-:W-:-:S04]  /*0680*/  ISETP.GE.AND P1, PT, R7, UR8, PT ;  /* 0x0000000807007c0c */ /* 0x000fc8000bf26270 */
[----:B------:R-:W-:Y:S01]  /*0690*/  ISETP.LT.U32.OR P1, PT, R2, 0x200, P1 ;  /* 0x000002000200780c */ /* 0x000fe20000f21470 */
[----:B------:R-:W-:Y:S01]  /*06a0*/  IMAD.MOV.U32 R2, RZ, RZ, RZ ;  /* 0x000000ffff027224 */ /* 0x000fe200078e00ff */
[----:B------:R-:W-:Y:S01]  /*06b0*/  @!P2 STS [R3], R4 ;  /* 0x000000040300a388 */ /* 0x000fe20000000800 */
[----:B------:R-:W-:Y:S06]  /*06c0*/  BAR.SYNC.DEFER_BLOCKING 0x0 ;  /* 0x0000000000007b1d */ /* 0x000fec0000010000 */
[----:B------:R-:W-:Y:S04]  /*06d0*/  @!P2 LDS R6, [R3] ;  /* 0x000000000306a984 */ /* 0x000fe80000000800 */
[----:B------:R-:W0:Y:S02]  /*06e0*/  @!P0 LDS R5, [R3+-0x400] ;  /* 0xfffc000003058984 */ /* 0x000e240000000800 */
[----:B0-----:R-:W-:Y:S01]  /*06f0*/  @!P0 IADD3 R6, PT, PT, R6, R5, RZ ;  /* 0x0000000506068210 */ /* 0x001fe20007ffe0ff */
[----:B------:R-:W-:Y:S06]  /*0700*/  BAR.SYNC.DEFER_BLOCKING 0x0 ;  /* 0x0000000000007b1d */ /* 0x000fec0000010000 */
[----:B------:R-:W-:Y:S02]  /*0710*/  @!P2 STS [R3], R6 ;  /* 0x000000060300a388 */ /* 0x000fe40000000800 */
[----:B------:R-:W-:Y:S06]  /*0720*/  BAR.SYNC.DEFER_BLOCKING 0x0 ;  /* 0x0000000000007b1d */ /* 0x000fec0000010000 */
[----:B------:R-:W-:Y:S04]  /*0730*/  @!P2 LDS R2, [R3] ;  /* 0x000000000302a984 */ /* 0x000fe80000000800 */
[----:B------:R-:W0:Y:S02]  /*0740*/  @!P1 LDS R5, [R3+-0x800] ;  /* 0xfff8000003059984 */ /* 0x000e240000000800 */
[----:B0-----:R-:W-:Y:S01]  /*0750*/  @!P1 IMAD.IADD R2, R2, 0x1, R5 ;  /* 0x0000000102029824 */ /* 0x001fe200078e0205 */
[----:B------:R-:W-:Y:S06]  /*0760*/  BAR.SYNC.DEFER_BLOCKING 0x0 ;  /* 0x0000000000007b1d */ /* 0x000fec0000010000 */
[----:B------:R0:W-:Y:S02]  /*0770*/  @!P2 STS [R3], R2 ;  /* 0x000000020300a388 */ /* 0x0001e40000000800 */
[----:B------:R-:W-:Y:S06]  /*0780*/  BAR.SYNC.DEFER_BLOCKING 0x0 ;  /* 0x0000000000007b1d */ /* 0x000fec0000010000 */
[----:B------:R-:W-:Y:S05]  /*0790*/  @P2 EXIT ;  /* 0x000000000000294d */ /* 0x000fea0003800000 */
[----:B0-----:R-:W0:Y:S01]  /*07a0*/  LDS R3, [R3] ;  /* 0x0000000003037984 */ /* 0x001e220000000800 */
[----:B------:R-:W1:Y:S02]  /*07b0*/  LDC.64 R4, c[0x0][0x388] ;  /* 0x0000e200ff047b82 */ /* 0x000e640000000a00 */
[----:B-1----:R-:W-:-:S05]  /*07c0*/  IMAD.WIDE R4, R0, 0x4, R4 ;  /* 0x0000000400047825 */ /* 0x002fca00078e0204 */
[----:B0-----:R-:W-:Y:S01]  /*07d0*/  STG.E desc[UR6][R4.64], R3 ;  /* 0x0000000304007986 */ /* 0x001fe2000c101906 */
[----:B------:R-:W-:Y:S05]  /*07e0*/  EXIT ;  /* 0x000000000000794d */ /* 0x000fea0003800000 */
.L_x_0:
[----:B------:R-:W-:-:S00]  /*07f0*/  BRA `(.L_x_0) ;  /* 0xfffffffc00fc7947 */ /* 0x000fc0000383ffff */
[----:B------:R-:W-:-:S00]  /*0800*/  NOP ;  /* 0x0000000000007918 */ /* 0x000fc00000000000 */
[----:B------:R-:W-:-:S00]  /*0810*/  NOP ;  /* 0x0000000000007918 */ /* 0x000fc00000000000 */
[----:B------:R-:W-:-:S00]  /*0820*/  NOP ;  /* 0x0000000000007918 */ /* 0x000fc00000000000 */
[----:B------:R-:W-:-:S00]  /*0830*/  NOP ;  /* 0x0000000000007918 */ /* 0x000fc00000000000 */
[----:B------:R-:W-:-:S00]  /*0840*/  NOP ;  /* 0x0000000000007918 */ /* 0x000fc00000000000 */
[----:B------:R-:W-:-:S00]  /*0850*/  NOP ;  /* 0x0000000000007918 */ /* 0x000fc00000000000 */
[----:B------:R-:W-:-:S00]  /*0860*/  NOP ;  /* 0x0000000000007918 */ /* 0x000fc00000000000 */
[----:B------:R-:W-:-:S00]  /*0870*/  NOP ;  /* 0x0000000000007918 */ /* 0x000fc00000000000 */
.L_x_1:


//--------------------- .nv.shared._Z10prefix_sumPiS_ii --------------------------
	.section	.nv.shared._Z10prefix_sumPiS_ii,"aw",@nobits
	.sectionflags	@""
	.align	4
.nv.shared._Z10prefix_sumPiS_ii:
	.zero		5120


//--------------------- .nv.shared.reserved.0     --------------------------
	.section	.nv.shared.reserved.0,"aw",@nobits
	.weak		__nv_reservedSMEM_offset_0_alias
	.size		__nv_reservedSMEM_offset_0_alias, 0, 64
	.other		__nv_reservedSMEM_offset_0_alias,@"STO_CUDA_RESERVED_SHARED STV_DEFAULT"
__nv_reservedSMEM_offset_0_alias:
	.zero		0
	.zero		64


//--------------------- .nv.constant0._Z10prefix_sumPiS_ii --------------------------
	.section	.nv.constant0._Z10prefix_sumPiS_ii,"a",@progbits
	.sectionflags	@""
	.align	4
.nv.constant0._Z10prefix_sumPiS_ii:
	.zero		920


//--------------------- SYMBOLS --------------------------

	.type		.nv.reservedSmem.offset0,@object
	.size		.nv.reservedSmem.offset0,0x4
	.type		.nv.reservedSmem.cap,@object
	.size		.nv.reservedSmem.cap,0x4
